//
// Generated by NVIDIA NVVM Compiler
//
// Compiler Build ID: CL-36424714
// Cuda compilation tools, release 13.0, V13.0.88
// Based on NVVM 20.0.0
//

.version 9.0
.target sm_100
.address_size 64

	// .globl	_Z12gpuhistogramPii
.global .align 4 .b8 gpu_hist[40];

.visible .entry _Z12gpuhistogramPii(
	.param .u64 .ptr .align 1 _Z12gpuhistogramPii_param_0,
	.param .u32 _Z12gpuhistogramPii_param_1
)
{
	.reg .pred 	%p<8>;
	.reg .b32 	%r<42>;
	.reg .b64 	%rd<23>;

	ld.param.u64 	%rd2, [_Z12gpuhistogramPii_param_0];
	ld.param.u32 	%r12, [_Z12gpuhistogramPii_param_1];
	cvta.to.global.u64 	%rd1, %rd2;
	mov.u32 	%r13, %ctaid.x;
	mov.u32 	%r14, %ntid.x;
	mov.u32 	%r15, %tid.x;
	mad.lo.s32 	%r40, %r13, %r14, %r15;
	mov.u32 	%r16, %nctaid.x;
	mul.lo.s32 	%r2, %r14, %r16;
	setp.ne.s32 	%p1, %r40, 0;
	@%p1 bra 	$L__BB0_2;
	mov.b32 	%r17, 0;
	st.global.u32 	[gpu_hist], %r17;
	st.global.u32 	[gpu_hist+4], %r17;
	st.global.u32 	[gpu_hist+8], %r17;
	st.global.u32 	[gpu_hist+12], %r17;
	st.global.u32 	[gpu_hist+16], %r17;
	st.global.u32 	[gpu_hist+20], %r17;
	st.global.u32 	[gpu_hist+24], %r17;
	st.global.u32 	[gpu_hist+28], %r17;
	st.global.u32 	[gpu_hist+32], %r17;
	st.global.u32 	[gpu_hist+36], %r17;
$L__BB0_2:
	bar.sync 	0;
	setp.ge.s32 	%p2, %r40, %r12;
	@%p2 bra 	$L__BB0_9;
	add.s32 	%r18, %r40, %r2;
	max.s32 	%r19, %r12, %r18;
	setp.lt.s32 	%p3, %r18, %r12;
	selp.u32 	%r20, 1, 0, %p3;
	add.s32 	%r21, %r18, %r20;
	sub.s32 	%r22, %r19, %r21;
	div.u32 	%r23, %r22, %r2;
	add.s32 	%r3, %r23, %r20;
	and.b32  	%r24, %r3, 3;
	setp.eq.s32 	%p4, %r24, 3;
	@%p4 bra 	$L__BB0_6;
	add.s32 	%r25, %r3, 1;
	and.b32  	%r26, %r25, 3;
	neg.s32 	%r38, %r26;
	mov.u64 	%rd6, gpu_hist;
$L__BB0_5:
	.pragma "nounroll";
	mul.wide.s32 	%rd3, %r40, 4;
	add.s64 	%rd4, %rd1, %rd3;
	ld.global.u32 	%r27, [%rd4];
	mul.wide.s32 	%rd5, %r27, 4;
	add.s64 	%rd7, %rd6, %rd5;
	atom.global.add.u32 	%r28, [%rd7], 1;
	add.s32 	%r40, %r40, %r2;
	add.s32 	%r38, %r38, 1;
	setp.ne.s32 	%p5, %r38, 0;
	@%p5 bra 	$L__BB0_5;
$L__BB0_6:
	setp.lt.u32 	%p6, %r3, 3;
	@%p6 bra 	$L__BB0_9;
	mov.u64 	%rd11, gpu_hist;
	mul.wide.s32 	%rd13, %r2, 4;
	shl.b32 	%r37, %r2, 2;
$L__BB0_8:
	mul.wide.s32 	%rd8, %r40, 4;
	add.s64 	%rd9, %rd1, %rd8;
	ld.global.u32 	%r29, [%rd9];
	mul.wide.s32 	%rd10, %r29, 4;
	add.s64 	%rd12, %rd11, %rd10;
	atom.global.add.u32 	%r30, [%rd12], 1;
	add.s64 	%rd14, %rd9, %rd13;
	ld.global.u32 	%r31, [%rd14];
	mul.wide.s32 	%rd15, %r31, 4;
	add.s64 	%rd16, %rd11, %rd15;
	atom.global.add.u32 	%r32, [%rd16], 1;
	add.s64 	%rd17, %rd14, %rd13;
	ld.global.u32 	%r33, [%rd17];
	mul.wide.s32 	%rd18, %r33, 4;
	add.s64 	%rd19, %rd11, %rd18;
	atom.global.add.u32 	%r34, [%rd19], 1;
	add.s64 	%rd20, %rd17, %rd13;
	ld.global.u32 	%r35, [%rd20];
	mul.wide.s32 	%rd21, %r35, 4;
	add.s64 	%rd22, %rd11, %rd21;
	atom.global.add.u32 	%r36, [%rd22], 1;
	add.s32 	%r40, %r37, %r40;
	setp.lt.s32 	%p7, %r40, %r12;
	@%p7 bra 	$L__BB0_8;
$L__BB0_9:
	ret;

}


// ===== COMPILED SASS (sm_100) =====

	.target	sm_100

	.elftype	@"ET_EXEC"


//--------------------- .note.nv.tkinfo           --------------------------
	.section	.note.nv.tkinfo,"",@"SHT_NOTE"
	.sectionflags	@"SHF_NOTE_NV_TKINFO"
	.tkinfo
        /*0018*/ 	.word	0x00000002
        /*0030*/ 	.string	""
        /*0030*/ 	.string	"ptxas"
        /*0030*/ 	.string	"Cuda compilation tools, release 13.0, V13.0.88"
        /*0030*/ 	.string	"Build cuda_13.0.r13.0/compiler.36424714_0"
        /*0030*/ 	.string	"-arch sm_100 -m 64 "



//--------------------- .note.nv.cuinfo           --------------------------
	.section	.note.nv.cuinfo,"",@"SHT_NOTE"
	.sectionflags	@"SHF_NOTE_NV_CUINFO"
        /*0018*/ 	.short	0x0002
        /*001a*/ 	.short	0x0064
        /*001c*/ 	.short	0x0082
	.zero		2


//--------------------- .nv.info                  --------------------------
	.section	.nv.info,"",@"SHT_CUDA_INFO"
	.align	4


	//----- nvinfo : EIATTR_REGCOUNT
	.align		4
        /*0000*/ 	.byte	0x04, 0x2f
        /*0002*/ 	.short	(.L_2 - .L_1)
	.align		4
.L_1:
        /*0004*/ 	.word	index@(_Z12gpuhistogramPii)
        /*0008*/ 	.word	0x0000001a


	//----- nvinfo : EIATTR_FRAME_SIZE
	.align		4
.L_2:
        /*000c*/ 	.byte	0x04, 0x11
        /*000e*/ 	.short	(.L_4 - .L_3)
	.align		4
.L_3:
        /*0010*/ 	.word	index@(_Z12gpuhistogramPii)
        /*0014*/ 	.word	0x00000000


	//----- nvinfo : EIATTR_MIN_STACK_SIZE
	.align		4
.L_4:
        /*0018*/ 	.byte	0x04, 0x12
        /*001a*/ 	.short	(.L_6 - .L_5)
	.align		4
.L_5:
        /*001c*/ 	.word	index@(_Z12gpuhistogramPii)
        /*0020*/ 	.word	0x00000000
.L_6:


//--------------------- .nv.compat                --------------------------
	.section	.nv.compat,"",@"SHT_CUDA_COMPAT_INFO"
	.align	4
        /*0000*/ 	.byte	0x02, 0x09, 0x00, 0x00, 0x02, 0x02, 0x01, 0x00, 0x02, 0x05, 0x05, 0x00, 0x03, 0x07, 0x01, 0x01
        /*0010*/ 	.byte	0x02, 0x03, 0x00, 0x00, 0x02, 0x06, 0x01, 0x00, 0x04, 0x0b, 0x08, 0x00, 0x09, 0x00, 0x00, 0x00
        /*0020*/ 	.byte	0x00, 0x00, 0x00, 0x00


//--------------------- .nv.info._Z12gpuhistogramPii --------------------------
	.section	.nv.info._Z12gpuhistogramPii,"",@"SHT_CUDA_INFO"
	.sectionflags	@""
	.align	4


	//----- nvinfo : EIATTR_CUDA_API_VERSION
	.align		4
        /*0000*/ 	.byte	0x04, 0x37
        /*0002*/ 	.short	(.L_8 - .L_7)
.L_7:
        /*0004*/ 	.word	0x00000082


	//----- nvinfo : EIATTR_KPARAM_INFO
	.align		4
.L_8:
        /*0008*/ 	.byte	0x04, 0x17
        /*000a*/ 	.short	(.L_10 - .L_9)
.L_9:
        /*000c*/ 	.word	0x00000000
        /*0010*/ 	.short	0x0001
        /*0012*/ 	.short	0x0008
        /*0014*/ 	.byte	0x00, 0xf0, 0x11, 0x00


	//----- nvinfo : EIATTR_KPARAM_INFO
	.align		4
.L_10:
        /*0018*/ 	.byte	0x04, 0x17
        /*001a*/ 	.short	(.L_12 - .L_11)
.L_11:
        /*001c*/ 	.word	0x00000000
        /*0020*/ 	.short	0x0000
        /*0022*/ 	.short	0x0000
        /*0024*/ 	.byte	0x00, 0xf5, 0x21, 0x00


	//----- nvinfo : EIATTR_SPARSE_MMA_MASK
	.align		4
.L_12:
        /*0028*/ 	.byte	0x03, 0x50
        /*002a*/ 	.short	0x0000


	//----- nvinfo : EIATTR_MAXREG_COUNT
	.align		4
        /*002c*/ 	.byte	0x03, 0x1b
        /*002e*/ 	.short	0x00ff


	//----- nvinfo : EIATTR_NUM_BARRIERS
	.align		4
        /*0030*/ 	.byte	0x02, 0x4c
        /*0032*/ 	.byte	0x01
	.zero		1


	//----- nvinfo : EIATTR_MERCURY_ISA_VERSION
	.align		4
        /*0034*/ 	.byte	0x03, 0x5f
        /*0036*/ 	.short	0x0101


	//----- nvinfo : EIATTR_VRC_CTA_INIT_COUNT
	.align		4
        /*0038*/ 	.byte	0x02, 0x4a
	.zero		1
	.zero		1


	//----- nvinfo : EIATTR_EXIT_INSTR_OFFSETS
	.align		4
        /*003c*/ 	.byte	0x04, 0x1c
        /*003e*/ 	.short	(.L_14 - .L_13)


	//   ....[0]....
.L_13:
        /*0040*/ 	.word	0x000001a0


	//   ....[1]....
        /*0044*/ 	.word	0x00000490


	//   ....[2]....
        /*0048*/ 	.word	0x000005e0


	//----- nvinfo : EIATTR_CRS_STACK_SIZE
	.align		4
.L_14:
        /*004c*/ 	.byte	0x04, 0x1e
        /*004e*/ 	.short	(.L_16 - .L_15)
.L_15:
        /*0050*/ 	.word	0x00000000


	//----- nvinfo : EIATTR_CBANK_PARAM_SIZE
	.align		4
.L_16:
        /*0054*/ 	.byte	0x03, 0x19
        /*0056*/ 	.short	0x000c


	//----- nvinfo : EIATTR_PARAM_CBANK
	.align		4
        /*0058*/ 	.byte	0x04, 0x0a
        /*005a*/ 	.short	(.L_18 - .L_17)
	.align		4
.L_17:
        /*005c*/ 	.word	index@(.nv.constant0._Z12gpuhistogramPii)
        /*0060*/ 	.short	0x0380
        /*0062*/ 	.short	0x000c


	//----- nvinfo : EIATTR_SW_WAR
	.align		4
.L_18:
        /*0064*/ 	.byte	0x04, 0x36
        /*0066*/ 	.short	(.L_20 - .L_19)
.L_19:
        /*0068*/ 	.word	0x00000008
.L_20:


//--------------------- .nv.callgraph             --------------------------
	.section	.nv.callgraph,"",@"SHT_CUDA_CALLGRAPH"
	.align	4
	.sectionentsize	8
	.align		4
        /*0000*/ 	.word	0x00000000
	.align		4
        /*0004*/ 	.word	0xffffffff
	.align		4
        /*0008*/ 	.word	0x00000000
	.align		4
        /*000c*/ 	.word	0xfffffffe
	.align		4
        /*0010*/ 	.word	0x00000000
	.align		4
        /*0014*/ 	.word	0xfffffffd
	.align		4
        /*0018*/ 	.word	0x00000000
	.align		4
        /*001c*/ 	.word	0xfffffffc


//--------------------- .nv.constant4             --------------------------
	.section	.nv.constant4,"a",@progbits
	.align	8
	.align		8
.nv.constant4:
        /*0000*/ 	.dword	gpu_hist


//--------------------- .text._Z12gpuhistogramPii --------------------------
	.section	.text._Z12gpuhistogramPii,"ax",@progbits
	.align	128
        .global         _Z12gpuhistogramPii
        .type           _Z12gpuhistogramPii,@function
        .size           _Z12gpuhistogramPii,(.L_x_7 - _Z12gpuhistogramPii)
        .other          _Z12gpuhistogramPii,@"STO_CUDA_ENTRY STV_DEFAULT"
_Z12gpuhistogramPii:
.text._Z12gpuhistogramPii:
[----:B------:R-:W-:Y:S01]  /*0000*/  LDC R1, c[0x0][0x37c] ;  /* 0x0000df00ff017b82 */ /* 0x000fe20000000800 */
[----:B------:R-:W0:Y:S07]  /*0010*/  S2R R7, SR_TID.X ;  /* 0x0000000000077919 */ /* 0x000e2e0000002100 */
[----:B------:R-:W0:Y:S01]  /*0020*/  S2UR UR4, SR_CTAID.X ;  /* 0x00000000000479c3 */ /* 0x000e220000002500 */
[----:B------:R-:W1:Y:S01]  /*0030*/  LDCU UR7, c[0x0][0x388] ;  /* 0x00007100ff0777ac */ /* 0x000e620008000800 */
[----:B------:R-:W-:Y:S06]  /*0040*/  BSSY.RECONVERGENT B0, `(.L_x_0) ;  /* 0x0000014000007945 */ /* 0x000fec0003800200 */
[----:B------:R-:W0:Y:S01]  /*0050*/  LDC R0, c[0x0][0x360] ;  /* 0x0000d800ff007b82 */ /* 0x000e220000000800 */
[----:B------:R-:W2:Y:S01]  /*0060*/  LDCU UR6, c[0x0][0x370] ;  /* 0x00006e00ff0677ac */ /* 0x000ea20008000800 */
[C---:B0-----:R-:W-:Y:S01]  /*0070*/  IMAD R7, R0.reuse, UR4, R7 ;  /* 0x0000000400077c24 */ /* 0x041fe2000f8e0207 */
[----:B------:R-:W0:Y:S01]  /*0080*/  LDCU.64 UR4, c[0x0][0x358] ;  /* 0x00006b00ff0477ac */ /* 0x000e220008000a00 */
[----:B--2---:R-:W-:-:S03]  /*0090*/  IMAD R0, R0, UR6, RZ ;  /* 0x0000000600007c24 */ /* 0x004fc6000f8e02ff */
[C---:B------:R-:W-:Y:S02]  /*00a0*/  ISETP.NE.AND P0, PT, R7.reuse, RZ, PT ;  /* 0x000000ff0700720c */ /* 0x040fe40003f05270 */
[----:B-1----:R-:W-:-:S11]  /*00b0*/  ISETP.GE.AND P1, PT, R7, UR7, PT ;  /* 0x0000000707007c0c */ /* 0x002fd6000bf26270 */
[----:B------:R-:W-:Y:S05]  /*00c0*/  @P0 BRA `(.L_x_1) ;  /* 0x00000000002c0947 */ /* 0x000fea0003800000 */
[----:B------:R-:W0:Y:S02]  /*00d0*/  LDC.64 R2, c[0x4][RZ] ;  /* 0x01000000ff027b82 */ /* 0x000e240000000a00 */
[----:B0-----:R1:W-:Y:S04]  /*00e0*/  STG.E desc[UR4][R2.64], RZ ;  /* 0x000000ff02007986 */ /* 0x0013e8000c101904 */
[----:B------:R1:W-:Y:S04]  /*00f0*/  STG.E desc[UR4][R2.64+0x4], RZ ;  /* 0x000004ff02007986 */ /* 0x0003e8000c101904 */
[----:B------:R1:W-:Y:S04]  /*0100*/  STG.E desc[UR4][R2.64+0x8], RZ ;  /* 0x000008ff02007986 */ /* 0x0003e8000c101904 */
[----:B------:R1:W-:Y:S04]  /*0110*/  STG.E desc[UR4][R2.64+0xc], RZ ;  /* 0x00000cff02007986 */ /* 0x0003e8000c101904 */
[----:B------:R1:W-:Y:S04]  /*0120*/  STG.E desc[UR4][R2.64+0x10], RZ ;  /* 0x000010ff02007986 */ /* 0x0003e8000c101904 */
[----:B------:R1:W-:Y:S04]  /*0130*/  STG.E desc[UR4][R2.64+0x14], RZ ;  /* 0x000014ff02007986 */ /* 0x0003e8000c101904 */
[----:B------:R1:W-:Y:S04]  /*0140*/  STG.E desc[UR4][R2.64+0x18], RZ ;  /* 0x000018ff02007986 */ /* 0x0003e8000c101904 */
[----:B------:R1:W-:Y:S04]  /*0150*/  STG.E desc[UR4][R2.64+0x1c], RZ ;  /* 0x00001cff02007986 */ /* 0x0003e8000c101904 */
[----:B------:R1:W-:Y:S04]  /*0160*/  STG.E desc[UR4][R2.64+0x20], RZ ;  /* 0x000020ff02007986 */ /* 0x0003e8000c101904 */
[----:B------:R1:W-:Y:S02]  /*0170*/  STG.E desc[UR4][R2.64+0x24], RZ ;  /* 0x000024ff02007986 */ /* 0x0003e4000c101904 */
.L_x_1:
[----:B0-----:R-:W-:Y:S05]  /*0180*/  BSYNC.RECONVERGENT B0 ;  /* 0x0000000000007941 */ /* 0x001fea0003800200 */
.L_x_0:
[----:B------:R-:W-:Y:S06]  /*0190*/  BAR.SYNC.DEFER_BLOCKING 0x0 ;  /* 0x0000000000007b1d */ /* 0x000fec0000010000 */
[----:B------:R-:W-:Y:S05]  /*01a0*/  @P1 EXIT ;  /* 0x000000000000194d */ /* 0x000fea0003800000 */
[----:B------:R-:W0:Y:S01]  /*01b0*/  I2F.U32.RP R8, R0 ;  /* 0x0000000000087306 */ /* 0x000e220000209000 */
[C---:B------:R-:W-:Y:S01]  /*01c0*/  IADD3 R4, PT, PT, R0.reuse, R7, RZ ;  /* 0x0000000700047210 */ /* 0x040fe20007ffe0ff */
[----:B------:R-:W-:Y:S01]  /*01d0*/  IMAD.MOV R9, RZ, RZ, -R0 ;  /* 0x000000ffff097224 */ /* 0x000fe200078e0a00 */
[----:B------:R-:W-:Y:S01]  /*01e0*/  ISETP.NE.U32.AND P2, PT, R0, RZ, PT ;  /* 0x000000ff0000720c */ /* 0x000fe20003f45070 */
[----:B------:R-:W-:Y:S01]  /*01f0*/  BSSY.RECONVERGENT B0, `(.L_x_2) ;  /* 0x0000029000007945 */ /* 0x000fe20003800200 */
[C---:B------:R-:W-:Y:S02]  /*0200*/  ISETP.GE.AND P0, PT, R4.reuse, UR7, PT ;  /* 0x0000000704007c0c */ /* 0x040fe4000bf06270 */
[----:B------:R-:W-:Y:S02]  /*0210*/  VIMNMX R5, PT, PT, R4, UR7, !PT ;  /* 0x0000000704057c48 */ /* 0x000fe4000ffe0100 */
[----:B------:R-:W-:-:S04]  /*0220*/  SEL R6, RZ, 0x1, P0 ;  /* 0x00000001ff067807 */ /* 0x000fc80000000000 */
[----:B------:R-:W-:Y:S01]  /*0230*/  IADD3 R5, PT, PT, R5, -R4, -R6 ;  /* 0x8000000405057210 */ /* 0x000fe20007ffe806 */
[----:B0-----:R-:W1:Y:S02]  /*0240*/  MUFU.RCP R8, R8 ;  /* 0x0000000800087308 */ /* 0x001e640000001000 */
[----:B-1----:R-:W-:-:S06]  /*0250*/  VIADD R2, R8, 0xffffffe ;  /* 0x0ffffffe08027836 */ /* 0x002fcc0000000000 */
[----:B------:R0:W1:Y:S02]  /*0260*/  F2I.FTZ.U32.TRUNC.NTZ R3, R2 ;  /* 0x0000000200037305 */ /* 0x000064000021f000 */
[----:B0-----:R-:W-:Y:S02]  /*0270*/  IMAD.MOV.U32 R2, RZ, RZ, RZ ;  /* 0x000000ffff027224 */ /* 0x001fe400078e00ff */
[----:B-1----:R-:W-:-:S04]  /*0280*/  IMAD R9, R9, R3, RZ ;  /* 0x0000000309097224 */ /* 0x002fc800078e02ff */
[----:B------:R-:W-:-:S06]  /*0290*/  IMAD.HI.U32 R8, R3, R9, R2 ;  /* 0x0000000903087227 */ /* 0x000fcc00078e0002 */
[----:B------:R-:W-:-:S05]  /*02a0*/  IMAD.HI.U32 R9, R8, R5, RZ ;  /* 0x0000000508097227 */ /* 0x000fca00078e00ff */
[----:B------:R-:W-:-:S05]  /*02b0*/  IADD3 R2, PT, PT, -R9, RZ, RZ ;  /* 0x000000ff09027210 */ /* 0x000fca0007ffe1ff */
[----:B------:R-:W-:Y:S02]  /*02c0*/  IMAD R5, R0, R2, R5 ;  /* 0x0000000200057224 */ /* 0x000fe400078e0205 */
[----:B------:R-:W0:Y:S03]  /*02d0*/  LDC.64 R2, c[0x4][RZ] ;  /* 0x01000000ff027b82 */ /* 0x000e260000000a00 */
[----:B------:R-:W-:-:S13]  /*02e0*/  ISETP.GE.U32.AND P0, PT, R5, R0, PT ;  /* 0x000000000500720c */ /* 0x000fda0003f06070 */
[----:B------:R-:W-:Y:S01]  /*02f0*/  @P0 IMAD.IADD R5, R5, 0x1, -R0 ;  /* 0x0000000105050824 */ /* 0x000fe200078e0a00 */
[----:B------:R-:W-:-:S04]  /*0300*/  @P0 IADD3 R9, PT, PT, R9, 0x1, RZ ;  /* 0x0000000109090810 */ /* 0x000fc80007ffe0ff */
[-C--:B------:R-:W-:Y:S02]  /*0310*/  ISETP.GE.U32.AND P1, PT, R5, R0.reuse, PT ;  /* 0x000000000500720c */ /* 0x080fe40003f26070 */
[----:B------:R-:W1:Y:S11]  /*0320*/  LDC.64 R4, c[0x0][0x380] ;  /* 0x0000e000ff047b82 */ /* 0x000e760000000a00 */
[----:B------:R-:W-:Y:S01]  /*0330*/  @P1 VIADD R9, R9, 0x1 ;  /* 0x0000000109091836 */ /* 0x000fe20000000000 */
[----:B------:R-:W-:-:S04]  /*0340*/  @!P2 LOP3.LUT R9, RZ, R0, RZ, 0x33, !PT ;  /* 0x00000000ff09a212 */ /* 0x000fc800078e33ff */
[----:B------:R-:W-:-:S04]  /*0350*/  IADD3 R6, PT, PT, R6, R9, RZ ;  /* 0x0000000906067210 */ /* 0x000fc80007ffe0ff */
[C---:B------:R-:W-:Y:S02]  /*0360*/  LOP3.LUT R8, R6.reuse, 0x3, RZ, 0xc0, !PT ;  /* 0x0000000306087812 */ /* 0x040fe400078ec0ff */
[----:B------:R-:W-:Y:S02]  /*0370*/  ISETP.GE.U32.AND P1, PT, R6, 0x3, PT ;  /* 0x000000030600780c */ /* 0x000fe40003f26070 */
[----:B------:R-:W-:-:S13]  /*0380*/  ISETP.NE.AND P0, PT, R8, 0x3, PT ;  /* 0x000000030800780c */ /* 0x000fda0003f05270 */
[----:B0-----:R-:W-:Y:S05]  /*0390*/  @!P0 BRA `(.L_x_3) ;  /* 0x0000000000388947 */ /* 0x001fea0003800000 */
[----:B------:R-:W0:Y:S01]  /*03a0*/  LDC.64 R12, c[0x0][0x380] ;  /* 0x0000e000ff0c7b82 */ /* 0x000e220000000a00 */
[----:B------:R-:W-:-:S05]  /*03b0*/  VIADD R6, R6, 0x1 ;  /* 0x0000000106067836 */ /* 0x000fca0000000000 */
[----:B------:R-:W-:Y:S02]  /*03c0*/  LOP3.LUT R6, R6, 0x3, RZ, 0xc0, !PT ;  /* 0x0000000306067812 */ /* 0x000fe400078ec0ff */
[----:B------:R-:W2:Y:S02]  /*03d0*/  LDC.64 R14, c[0x4][RZ] ;  /* 0x01000000ff0e7b82 */ /* 0x000ea40000000a00 */
[----:B------:R-:W-:-:S07]  /*03e0*/  IADD3 R6, PT, PT, -R6, RZ, RZ ;  /* 0x000000ff06067210 */ /* 0x000fce0007ffe1ff */
.L_x_4:
[----:B0-----:R-:W-:-:S06]  /*03f0*/  IMAD.WIDE R8, R7, 0x4, R12 ;  /* 0x0000000407087825 */ /* 0x001fcc00078e020c */
[----:B------:R-:W2:Y:S01]  /*0400*/  LDG.E R9, desc[UR4][R8.64] ;  /* 0x0000000408097981 */ /* 0x000ea2000c1e1900 */
[----:B------:R-:W-:Y:S01]  /*0410*/  IADD3 R6, PT, PT, R6, 0x1, RZ ;  /* 0x0000000106067810 */ /* 0x000fe20007ffe0ff */
[----:B---3--:R-:W-:-:S03]  /*0420*/  IMAD.MOV.U32 R17, RZ, RZ, 0x1 ;  /* 0x00000001ff117424 */ /* 0x008fc600078e00ff */
[----:B------:R-:W-:Y:S01]  /*0430*/  ISETP.NE.AND P0, PT, R6, RZ, PT ;  /* 0x000000ff0600720c */ /* 0x000fe20003f05270 */
[----:B------:R-:W-:Y:S02]  /*0440*/  IMAD.IADD R7, R0, 0x1, R7 ;  /* 0x0000000100077824 */ /* 0x000fe400078e0207 */
[----:B--2---:R-:W-:-:S05]  /*0450*/  IMAD.WIDE R10, R9, 0x4, R14 ;  /* 0x00000004090a7825 */ /* 0x004fca00078e020e */
[----:B------:R3:W-:Y:S05]  /*0460*/  REDG.E.ADD.STRONG.GPU desc[UR4][R10.64], R17 ;  /* 0x000000110a00798e */ /* 0x0007ea000c12e104 */
[----:B------:R-:W-:Y:S05]  /*0470*/  @P0 BRA `(.L_x_4) ;  /* 0xfffffffc00dc0947 */ /* 0x000fea000383ffff */
.L_x_3:
[----:B------:R-:W-:Y:S05]  /*0480*/  BSYNC.RECONVERGENT B0 ;  /* 0x0000000000007941 */ /* 0x000fea0003800200 */
.L_x_2:
[----:B------:R-:W-:Y:S05]  /*0490*/  @!P1 EXIT ;  /* 0x000000000000994d */ /* 0x000fea0003800000 */
.L_x_5:
[----:B-1----:R-:W-:-:S05]  /*04a0*/  IMAD.WIDE R18, R7, 0x4, R4 ;  /* 0x0000000407127825 */ /* 0x002fca00078e0204 */
[----:B0-----:R-:W2:Y:S01]  /*04b0*/  LDG.E R9, desc[UR4][R18.64] ;  /* 0x0000000412097981 */ /* 0x001ea2000c1e1900 */
[----:B------:R-:W-:Y:S02]  /*04c0*/  HFMA2 R23, -RZ, RZ, 0, 5.9604644775390625e-08 ;  /* 0x00000001ff177431 */ /* 0x000fe400000001ff */
[----:B---3--:R-:W-:-:S04]  /*04d0*/  IMAD.WIDE R10, R0, 0x4, R18 ;  /* 0x00000004000a7825 */ /* 0x008fc800078e0212 */
[----:B--2---:R-:W-:-:S05]  /*04e0*/  IMAD.WIDE R8, R9, 0x4, R2 ;  /* 0x0000000409087825 */ /* 0x004fca00078e0202 */
[----:B------:R0:W-:Y:S04]  /*04f0*/  REDG.E.ADD.STRONG.GPU desc[UR4][R8.64], R23 ;  /* 0x000000170800798e */ /* 0x0001e8000c12e104 */
[----:B------:R-:W2:Y:S01]  /*0500*/  LDG.E R13, desc[UR4][R10.64] ;  /* 0x000000040a0d7981 */ /* 0x000ea2000c1e1900 */
[----:B------:R-:W-:-:S04]  /*0510*/  IMAD.WIDE R14, R0, 0x4, R10 ;  /* 0x00000004000e7825 */ /* 0x000fc800078e020a */
[----:B--2---:R-:W-:-:S05]  /*0520*/  IMAD.WIDE R12, R13, 0x4, R2 ;  /* 0x000000040d0c7825 */ /* 0x004fca00078e0202 */
[----:B------:R0:W-:Y:S04]  /*0530*/  REDG.E.ADD.STRONG.GPU desc[UR4][R12.64], R23 ;  /* 0x000000170c00798e */ /* 0x0001e8000c12e104 */
[----:B------:R-:W2:Y:S01]  /*0540*/  LDG.E R17, desc[UR4][R14.64] ;  /* 0x000000040e117981 */ /* 0x000ea2000c1e1900 */
[C---:B------:R-:W-:Y:S01]  /*0550*/  IMAD.WIDE R18, R0.reuse, 0x4, R14 ;  /* 0x0000000400127825 */ /* 0x040fe200078e020e */
[----:B------:R-:W-:-:S03]  /*0560*/  LEA R7, R0, R7, 0x2 ;  /* 0x0000000700077211 */ /* 0x000fc600078e10ff */
[----:B--2---:R-:W-:-:S05]  /*0570*/  IMAD.WIDE R16, R17, 0x4, R2 ;  /* 0x0000000411107825 */ /* 0x004fca00078e0202 */
[----:B------:R0:W-:Y:S04]  /*0580*/  REDG.E.ADD.STRONG.GPU desc[UR4][R16.64], R23 ;  /* 0x000000171000798e */ /* 0x0001e8000c12e104 */
[----:B------:R-:W2:Y:S01]  /*0590*/  LDG.E R19, desc[UR4][R18.64] ;  /* 0x0000000412137981 */ /* 0x000ea2000c1e1900 */
[----:B------:R-:W-:Y:S01]  /*05a0*/  ISETP.GE.AND P0, PT, R7, UR7, PT ;  /* 0x0000000707007c0c */ /* 0x000fe2000bf06270 */
[----:B--2---:R-:W-:-:S05]  /*05b0*/  IMAD.WIDE R20, R19, 0x4, R2 ;  /* 0x0000000413147825 */ /* 0x004fca00078e0202 */
[----:B------:R0:W-:Y:S07]  /*05c0*/  REDG.E.ADD.STRONG.GPU desc[UR4][R20.64], R23 ;  /* 0x000000171400798e */ /* 0x0001ee000c12e104 */
[----:B------:R-:W-:Y:S05]  /*05d0*/  @!P0 BRA `(.L_x_5) ;  /* 0xfffffffc00b08947 */ /* 0x000fea000383ffff */
[----:B------:R-:W-:Y:S05]  /*05e0*/  EXIT ;  /* 0x000000000000794d */ /* 0x000fea0003800000 */
.L_x_6:
[----:B------:R-:W-:-:S00]  /*05f0*/  BRA `(.L_x_6) ;  /* 0xfffffffc00fc7947 */ /* 0x000fc0000383ffff */
[----:B------:R-:W-:-:S00]  /*0600*/  NOP ;  /* 0x0000000000007918 */ /* 0x000fc00000000000 */
[----:B------:R-:W-:-:S00]  /*0610*/  NOP ;  /* 0x0000000000007918 */ /* 0x000fc00000000000 */
[----:B------:R-:W-:-:S00]  /*0620*/  NOP ;  /* 0x0000000000007918 */ /* 0x000fc00000000000 */
[----:B------:R-:W-:-:S00]  /*0630*/  NOP ;  /* 0x0000000000007918 */ /* 0x000fc00000000000 */
[----:B------:R-:W-:-:S00]  /*0640*/  NOP ;  /* 0x0000000000007918 */ /* 0x000fc00000000000 */
[----:B------:R-:W-:-:S00]  /*0650*/  NOP ;  /* 0x0000000000007918 */ /* 0x000fc00000000000 */
[----:B------:R-:W-:-:S00]  /*0660*/  NOP ;  /* 0x0000000000007918 */ /* 0x000fc00000000000 */
[----:B------:R-:W-:-:S00]  /*0670*/  NOP ;  /* 0x0000000000007918 */ /* 0x000fc00000000000 */
.L_x_7:


//--------------------- .nv.shared.reserved.0     --------------------------
	.section	.nv.shared.reserved.0,"aw",@nobits
	.weak		__nv_reservedSMEM_offset_0_alias
	.size		__nv_reservedSMEM_offset_0_alias, 0, 64
	.other		__nv_reservedSMEM_offset_0_alias,@"STO_CUDA_RESERVED_SHARED STV_DEFAULT"
__nv_reservedSMEM_offset_0_alias:
	.zero		0
	.zero		64


//--------------------- .nv.global                --------------------------
	.section	.nv.global,"aw",@nobits
	.align	4
.nv.global:
	.type		gpu_hist,@object
	.size		gpu_hist,(.L_0 - gpu_hist)
gpu_hist:
	.zero		40
.L_0:


//--------------------- .nv.constant0._Z12gpuhistogramPii --------------------------
	.section	.nv.constant0._Z12gpuhistogramPii,"a",@progbits
	.sectionflags	@""
	.align	4
.nv.constant0._Z12gpuhistogramPii:
	.zero		908


//--------------------- SYMBOLS --------------------------

	.type		.nv.reservedSmem.offset0,@object
	.size		.nv.reservedSmem.offset0,0x4
